.version 7.0
.target sm_50 // enough for my Titan X
.address_size 64

.visible .entry sortBitonicBlock (
    .param .u64 ptr
) {
    .reg .pred %p0;
    .reg .pred %upperHalf;
    .reg .pred %reverse;

    // Arguments
    .reg .u64 %ptr;

    // Cached thread properties
    .reg .u32 %tidX;
    .reg .u32 %tidY;

    // Other variables.
    .reg .u64 %dtmp<2>;
    .reg .u32 %stmp<4>;
    .reg .u32 %i;
    .reg .u32 %j;
    .reg .f32 %val<3>;

    .shared .align 4 .f32 sortBuffer[1024];

    // Load arguments and thread properties.
    ld.param.u64 %ptr, [ptr];
    mov.u32 %tidX, %tid.x;
    mov.u32 %tidY, %tid.y;

    cvt.u64.u32 %dtmp0, %ctaid.x;
    shl.b64 %dtmp0, %dtmp0, 10;
    cvt.u64.u32 %dtmp1, %tidY;
    shl.b64 %dtmp1, %dtmp1, 5;
    add.u64 %dtmp0, %dtmp0, %dtmp1; // (ctaid.x*1024 + tid.y*32)
    cvt.u64.u32 %dtmp1, %tidX;
    add.u64 %dtmp0, %dtmp0, %dtmp1;
    shl.b64 %dtmp0, %dtmp0, 2; // 4*(ctaid.x*1024 + tid.y*32 + tid.x)
    add.u64 %ptr, %ptr, %dtmp0;
    ld.global.f32 %val0, [%ptr];

    mov.u32 %i, 0;
loop_start:
    // Flip the order of every other group to keep the data
    // in bitonic order.
    shl.b32 %stmp0, 2, %i;
    shl.b32 %stmp1, %tidY, 5;
    add.u32 %stmp1, %stmp1, %tidX;
    and.b32 %stmp0, %stmp1, %stmp0;
    setp.ne.u32 %reverse, %stmp0, 0;

    mov.u32 %j, %i;
inner_loop_start:
    // Our stride is 2^j;
    shl.b32 %stmp0, 1, %j;

    // Check if we are first, and then flip it based on %reverse.
    and.b32 %stmp1, %tidX, %stmp0;
    setp.eq.xor.u32 %p0, %stmp1, 0, %reverse;

    shfl.sync.bfly.b32 %val1, %val0, %stmp0, 0x1f, 0xffffffff;
    // Keep lower or higher value depending on circumstances.
    setp.lt.xor.f32 %p0, %val0, %val1, %p0;
    selp.f32 %val0, %val1, %val0, %p0;

    setp.ne.u32 %p0, %j, 0;
    sub.u32 %j, %j, 1;
    @%p0 bra inner_loop_start;
inner_loop_end:

    add.u32 %i, %i, 1;
    setp.lt.u32 %p0, %i, 5;
    @%p0 bra loop_start;
loop_end:

    // Our index in shared will be stmp0 = 4*(tidX + tidY*32)
    // We start by storing the values so that each 32-float block
    // is sorted.
    shl.b32 %stmp0, %tidY, 5;
    add.u32 %stmp0, %stmp0, %tidX;
    shl.b32 %stmp0, %stmp0, 2;
    mov.u32 %stmp1, sortBuffer;
    add.u32 %stmp1, %stmp1, %stmp0;
    st.shared.f32 [%stmp1], %val0;

    // Skip work in second half of all warps while
    // doing cross-shared-memory merging.
    setp.gt.u32 %upperHalf, %tidY, 15;

    // Sort from stride 32 to stride 512, by striding
    // tid.y and doing the resulting indexing logic.
    mov.u32 %i, 0;
block_loop_start:
    // Merge across warps, avoiding bank conflicts by reading
    // consecutive values of at least 32 floats.
    // This logic reads and writes two values from each warp,
    // masking activity from the upper half of the block.
    mov.u32 %j, %i;
inner_block_loop_start:
    // We will store a "virtual" tid.y in stmp2 by effectively
    // moving bit %j to the 16 position (most significant digit).
    //
    // If tid.y % (1<<j) == 0, then we actually read the warp
    // corresponding to tid.y and tid.y ^ (1<<j).
    // Otherwise, we are doing the second half and we start at
    // (tid.y^(1<<j))+16 and also do (tid.y + 16).
    shl.b32 %stmp0, 1, %j;
    mov.u32 %stmp2, %tidY;
    and.b32 %stmp1, %stmp2, %stmp0;
    xor.b32 %stmp2, %stmp2, %stmp1;
    setp.ne.u32 %p0, %stmp1, 0;
    @%p0 or.b32 %stmp2, %stmp2, 16;

    // Decide if we are in the second or first half of the next
    // stage's bitonic input.
    // We do this inside the loop because, if i=3, then we will start the
    // second half based on the extra bit we added to stmp2.
    shl.b32 %stmp3, 2, %i;
    and.b32 %stmp3, %stmp2, %stmp3;
    setp.ne.u32 %reverse, %stmp3, 0;

    // Compute two addresses for shared memory and store them into
    // stmp0 and stmp3.
    shl.b32 %stmp1, %stmp2, 5;
    add.u32 %stmp1, %stmp1, %tidX;
    shl.b32 %stmp1, %stmp1, 2;
    mov.u32 %stmp3, sortBuffer;
    add.u32 %stmp0, %stmp3, %stmp1;
    // xor effective tid.y with (1 << j) to get second address
    // note that we overwrite %stmp2 here.
    shl.b32 %stmp2, 128, %j;
    xor.b32 %stmp1, %stmp1, %stmp2;
    add.u32 %stmp3, %stmp3, %stmp1;

    bar.sync 0;

    @!%upperHalf ld.shared.f32 %val0, [%stmp0];
    @!%upperHalf ld.shared.f32 %val1, [%stmp3];

    // Swap based on comparison, possibly reversing.
    setp.gt.xor.f32 %p0, %val0, %val1, %reverse;
    @%p0 mov.f32 %val2, %val0;
    @%p0 mov.f32 %val0, %val1;
    @%p0 mov.f32 %val1, %val2;

    @!%upperHalf st.shared.f32 [%stmp0], %val0;
    @!%upperHalf st.shared.f32 [%stmp3], %val1;

    setp.ne.u32 %p0, %j, 0;
    sub.u32 %j, %j, 1;
    @%p0 bra inner_block_loop_start;
inner_block_loop_end:

    // We now must merge within each 32-float block, which we do per-warp
    // to once again avoid bank conflicts.
    // This looks very similar to the per-warp sorting logic we started with.
    bar.sync 0;
    shl.b32 %stmp0, %tidY, 5;
    add.u32 %stmp0, %stmp0, %tidX;
    shl.b32 %stmp0, %stmp0, 2;
    mov.u32 %stmp1, sortBuffer;
    add.u32 %stmp3, %stmp0, %stmp1;
    ld.shared.f32 %val0, [%stmp3];

    // We are in the second half based on the full tid.y.
    shl.b32 %stmp0, 2, %i;
    and.b32 %stmp0, %tidY, %stmp0;
    setp.ne.u32 %reverse, %stmp0, 0;

    mov.u32 %j, 4;
stage2_inner_loop_start:
    // Our stride is 2^j;
    shl.b32 %stmp0, 1, %j;

    // Check if we are first, and then flip it based on %reverse.
    and.b32 %stmp1, %tidX, %stmp0;
    setp.eq.xor.u32 %p0, %stmp1, 0, %reverse;

    shfl.sync.bfly.b32 %val1, %val0, %stmp0, 0x1f, 0xffffffff;
    // Keep lower or higher value depending on circumstances.
    setp.lt.xor.f32 %p0, %val0, %val1, %p0;
    selp.f32 %val0, %val1, %val0, %p0;

    setp.ne.u32 %p0, %j, 0;
    sub.u32 %j, %j, 1;
    @%p0 bra stage2_inner_loop_start;
stage2_inner_loop_end:

    st.shared.f32 [%stmp3], %val0;

    add.u32 %i, %i, 1;
    setp.lt.u32 %p0, %i, 5;
    @%p0 bra block_loop_start;
block_loop_end:

    // Store values back from shared memory.
    bar.sync 0;
    shl.b32 %stmp0, %tidY, 5;
    add.u32 %stmp0, %stmp0, %tidX;
    shl.b32 %stmp0, %stmp0, 2;
    mov.u32 %stmp1, sortBuffer;
    add.u32 %stmp0, %stmp0, %stmp1;
    ld.shared.f32 %val0, [%stmp0];
    st.global.f32 [%ptr], %val0;

    ret;
}


// ===== COMPILED SASS (sm_100) =====

	.target	sm_100

	.elftype	@"ET_EXEC"


//--------------------- .note.nv.tkinfo           --------------------------
	.section	.note.nv.tkinfo,"",@"SHT_NOTE"
	.sectionflags	@"SHF_NOTE_NV_TKINFO"
	.tkinfo
        /*0018*/ 	.word	0x00000002
        /*0030*/ 	.string	""
        /*0030*/ 	.string	"ptxas"
        /*0030*/ 	.string	"Cuda compilation tools, release 13.0, V13.0.88"
        /*0030*/ 	.string	"Build cuda_13.0.r13.0/compiler.36424714_0"
        /*0030*/ 	.string	"-arch sm_100 "



//--------------------- .note.nv.cuinfo           --------------------------
	.section	.note.nv.cuinfo,"",@"SHT_NOTE"
	.sectionflags	@"SHF_NOTE_NV_CUINFO"
        /*0018*/ 	.short	0x0002
        /*001a*/ 	.short	0x0032
        /*001c*/ 	.short	0x0082
	.zero		2


//--------------------- .nv.info                  --------------------------
	.section	.nv.info,"",@"SHT_CUDA_INFO"
	.align	4


	//----- nvinfo : EIATTR_REGCOUNT
	.align		4
        /*0000*/ 	.byte	0x04, 0x2f
        /*0002*/ 	.short	(.L_1 - .L_0)
	.align		4
.L_0:
        /*0004*/ 	.word	index@(sortBitonicBlock)
        /*0008*/ 	.word	0x00000010


	//----- nvinfo : EIATTR_FRAME_SIZE
	.align		4
.L_1:
        /*000c*/ 	.byte	0x04, 0x11
        /*000e*/ 	.short	(.L_3 - .L_2)
	.align		4
.L_2:
        /*0010*/ 	.word	index@(sortBitonicBlock)
        /*0014*/ 	.word	0x00000000


	//----- nvinfo : EIATTR_MIN_STACK_SIZE
	.align		4
.L_3:
        /*0018*/ 	.byte	0x04, 0x12
        /*001a*/ 	.short	(.L_5 - .L_4)
	.align		4
.L_4:
        /*001c*/ 	.word	index@(sortBitonicBlock)
        /*0020*/ 	.word	0x00000000
.L_5:


//--------------------- .nv.compat                --------------------------
	.section	.nv.compat,"",@"SHT_CUDA_COMPAT_INFO"
	.align	4
        /*0000*/ 	.byte	0x02, 0x09, 0x00, 0x00, 0x02, 0x02, 0x01, 0x00, 0x02, 0x05, 0x05, 0x00, 0x03, 0x07, 0x01, 0x01
        /*0010*/ 	.byte	0x02, 0x03, 0x00, 0x00, 0x02, 0x06, 0x01, 0x00, 0x04, 0x0b, 0x08, 0x00, 0x09, 0x00, 0x00, 0x00
        /*0020*/ 	.byte	0x00, 0x00, 0x00, 0x00


//--------------------- .nv.info.sortBitonicBlock --------------------------
	.section	.nv.info.sortBitonicBlock,"",@"SHT_CUDA_INFO"
	.sectionflags	@""
	.align	4


	//----- nvinfo : EIATTR_CUDA_API_VERSION
	.align		4
        /*0000*/ 	.byte	0x04, 0x37
        /*0002*/ 	.short	(.L_7 - .L_6)
.L_6:
        /*0004*/ 	.word	0x00000082


	//----- nvinfo : EIATTR_KPARAM_INFO
	.align		4
.L_7:
        /*0008*/ 	.byte	0x04, 0x17
        /*000a*/ 	.short	(.L_9 - .L_8)
.L_8:
        /*000c*/ 	.word	0x00000000
        /*0010*/ 	.short	0x0000
        /*0012*/ 	.short	0x0000
        /*0014*/ 	.byte	0x00, 0xf0, 0x21, 0x00


	//----- nvinfo : EIATTR_SPARSE_MMA_MASK
	.align		4
.L_9:
        /*0018*/ 	.byte	0x03, 0x50
        /*001a*/ 	.short	0x0000


	//----- nvinfo : EIATTR_MAXREG_COUNT
	.align		4
        /*001c*/ 	.byte	0x03, 0x1b
        /*001e*/ 	.short	0x00ff


	//----- nvinfo : EIATTR_NUM_BARRIERS
	.align		4
        /*0020*/ 	.byte	0x02, 0x4c
        /*0022*/ 	.byte	0x01
	.zero		1


	//----- nvinfo : EIATTR_MERCURY_ISA_VERSION
	.align		4
        /*0024*/ 	.byte	0x03, 0x5f
        /*0026*/ 	.short	0x0101


	//----- nvinfo : EIATTR_COOP_GROUP_MASK_REGIDS
	.align		4
        /*0028*/ 	.byte	0x04, 0x29
        /*002a*/ 	.short	(.L_11 - .L_10)


	//   ....[0]....
.L_10:
        /*002c*/ 	.word	0xffffffff


	//   ....[1]....
        /*0030*/ 	.word	0xffffffff


	//----- nvinfo : EIATTR_COOP_GROUP_INSTR_OFFSETS
	.align		4
.L_11:
        /*0034*/ 	.byte	0x04, 0x28
        /*0036*/ 	.short	(.L_13 - .L_12)


	//   ....[0]....
.L_12:
        /*0038*/ 	.word	0x000001c0


	//   ....[1]....
        /*003c*/ 	.word	0x00000590


	//----- nvinfo : EIATTR_VRC_CTA_INIT_COUNT
	.align		4
.L_13:
        /*0040*/ 	.byte	0x02, 0x4a
	.zero		1
	.zero		1


	//----- nvinfo : EIATTR_EXIT_INSTR_OFFSETS
	.align		4
        /*0044*/ 	.byte	0x04, 0x1c
        /*0046*/ 	.short	(.L_15 - .L_14)


	//   ....[0]....
.L_14:
        /*0048*/ 	.word	0x00000650


	//----- nvinfo : EIATTR_CRS_STACK_SIZE
	.align		4
.L_15:
        /*004c*/ 	.byte	0x04, 0x1e
        /*004e*/ 	.short	(.L_17 - .L_16)
.L_16:
        /*0050*/ 	.word	0x00000000


	//----- nvinfo : EIATTR_CBANK_PARAM_SIZE
	.align		4
.L_17:
        /*0054*/ 	.byte	0x03, 0x19
        /*0056*/ 	.short	0x0008


	//----- nvinfo : EIATTR_PARAM_CBANK
	.align		4
        /*0058*/ 	.byte	0x04, 0x0a
        /*005a*/ 	.short	(.L_19 - .L_18)
	.align		4
.L_18:
        /*005c*/ 	.word	index@(.nv.constant0.sortBitonicBlock)
        /*0060*/ 	.short	0x0380
        /*0062*/ 	.short	0x0008


	//----- nvinfo : EIATTR_SW_WAR
	.align		4
.L_19:
        /*0064*/ 	.byte	0x04, 0x36
        /*0066*/ 	.short	(.L_21 - .L_20)
.L_20:
        /*0068*/ 	.word	0x00000008
.L_21:


//--------------------- .nv.callgraph             --------------------------
	.section	.nv.callgraph,"",@"SHT_CUDA_CALLGRAPH"
	.align	4
	.sectionentsize	8
	.align		4
        /*0000*/ 	.word	0x00000000
	.align		4
        /*0004*/ 	.word	0xffffffff
	.align		4
        /*0008*/ 	.word	0x00000000
	.align		4
        /*000c*/ 	.word	0xfffffffe
	.align		4
        /*0010*/ 	.word	0x00000000
	.align		4
        /*0014*/ 	.word	0xfffffffd
	.align		4
        /*0018*/ 	.word	0x00000000
	.align		4
        /*001c*/ 	.word	0xfffffffc


//--------------------- .text.sortBitonicBlock    --------------------------
	.section	.text.sortBitonicBlock,"ax",@progbits
	.align	128
        .global         sortBitonicBlock
        .type           sortBitonicBlock,@function
        .size           sortBitonicBlock,(.L_x_8 - sortBitonicBlock)
        .other          sortBitonicBlock,@"STO_CUDA_ENTRY STV_DEFAULT"
sortBitonicBlock:
.text.sortBitonicBlock:
[----:B------:R-:W-:Y:S01]  /*0000*/  LDC R1, c[0x0][0x37c] ;  /* 0x0000df00ff017b82 */ /* 0x000fe20000000800 */
[----:B------:R-:W0:Y:S01]  /*0010*/  S2R R0, SR_TID.Y ;  /* 0x0000000000007919 */ /* 0x000e220000002200 */
[----:B------:R-:W1:Y:S01]  /*0020*/  LDCU.64 UR4, c[0x0][0x380] ;  /* 0x00007000ff0477ac */ /* 0x000e620008000a00 */
[----:B------:R-:W2:Y:S01]  /*0030*/  S2R R2, SR_CTAID.X ;  /* 0x0000000000027919 */ /* 0x000ea20000002500 */
[----:B------:R-:W3:Y:S01]  /*0040*/  LDCU.64 UR10, c[0x0][0x358] ;  /* 0x00006b00ff0a77ac */ /* 0x000ee20008000a00 */
[----:B------:R-:W4:Y:S01]  /*0050*/  S2R R5, SR_TID.X ;  /* 0x0000000000057919 */ /* 0x000f220000002100 */
[----:B0-----:R-:W-:Y:S01]  /*0060*/  IMAD.SHL.U32 R3, R0, 0x20, RZ ;  /* 0x0000002000037824 */ /* 0x001fe200078e00ff */
[----:B------:R-:W-:-:S04]  /*0070*/  SHF.R.U32.HI R7, RZ, 0x1b, R0 ;  /* 0x0000001bff077819 */ /* 0x000fc80000011600 */
[----:B--2---:R-:W-:-:S04]  /*0080*/  LEA R4, P0, R2, R3, 0xa ;  /* 0x0000000302047211 */ /* 0x004fc800078050ff */
[----:B------:R-:W-:Y:S02]  /*0090*/  LEA.HI.X R7, R2, R7, RZ, 0xa, P0 ;  /* 0x0000000702077211 */ /* 0x000fe400000f54ff */
[----:B----4-:R-:W-:-:S05]  /*00a0*/  IADD3 R3, P0, PT, R5, R4, RZ ;  /* 0x0000000405037210 */ /* 0x010fca0007f1e0ff */
[----:B------:R-:W-:Y:S01]  /*00b0*/  IMAD.X R4, RZ, RZ, R7, P0 ;  /* 0x000000ffff047224 */ /* 0x000fe200000e0607 */
[----:B-1----:R-:W-:-:S04]  /*00c0*/  LEA R2, P0, R3, UR4, 0x2 ;  /* 0x0000000403027c11 */ /* 0x002fc8000f8010ff */
[----:B------:R-:W-:-:S05]  /*00d0*/  LEA.HI.X R3, R3, UR5, R4, 0x2, P0 ;  /* 0x0000000503037c11 */ /* 0x000fca00080f1404 */
[----:B---3--:R0:W5:Y:S01]  /*00e0*/  LDG.E R4, desc[UR10][R2.64] ;  /* 0x0000000a02047981 */ /* 0x008162000c1e1900 */
[----:B------:R-:W-:-:S05]  /*00f0*/  UMOV UR4, URZ ;  /* 0x000000ff00047c82 */ /* 0x000fca0008000000 */
.L_x_1:
[----:B------:R-:W-:Y:S01]  /*0100*/  UMOV UR5, 0x2 ;  /* 0x0000000200057882 */ /* 0x000fe20000000000 */
[----:B------:R-:W-:Y:S01]  /*0110*/  IMAD R6, R0, 0x20, R5 ;  /* 0x0000002000067824 */ /* 0x000fe200078e0205 */
[----:B------:R-:W-:Y:S01]  /*0120*/  USHF.L.U32 UR5, UR5, UR4, URZ ;  /* 0x0000000405057299 */ /* 0x000fe200080006ff */
[----:B------:R-:W-:Y:S01]  /*0130*/  IMAD.MOV.U32 R10, RZ, RZ, 0x1 ;  /* 0x00000001ff0a7424 */ /* 0x000fe200078e00ff */
[----:B------:R-:W-:Y:S01]  /*0140*/  UMOV UR6, UR4 ;  /* 0x0000000400067c82 */ /* 0x000fe20008000000 */
[----:B------:R-:W-:-:S03]  /*0150*/  UIADD3 UR4, UPT, UPT, UR4, 0x1, URZ ;  /* 0x0000000104047890 */ /* 0x000fc6000fffe0ff */
[----:B------:R-:W-:Y:S01]  /*0160*/  LOP3.LUT P1, RZ, R6, UR5, RZ, 0xc0, !PT ;  /* 0x0000000506ff7c12 */ /* 0x000fe2000f82c0ff */
[----:B------:R-:W-:-:S12]  /*0170*/  UISETP.GE.U32.AND UP1, UPT, UR4, 0x5, UPT ;  /* 0x000000050400788c */ /* 0x000fd8000bf26070 */
.L_x_0:
[----:B------:R-:W-:Y:S01]  /*0180*/  SHF.L.U32 R7, R10, UR6, RZ ;  /* 0x000000060a077c19 */ /* 0x000fe200080006ff */
[----:B------:R-:W-:Y:S02]  /*0190*/  UISETP.NE.U32.AND UP0, UPT, UR6, URZ, UPT ;  /* 0x000000ff0600728c */ /* 0x000fe4000bf05070 */
[----:B------:R-:W-:Y:S01]  /*01a0*/  UIADD3 UR6, UPT, UPT, UR6, -0x1, URZ ;  /* 0xffffffff06067890 */ /* 0x000fe2000fffe0ff */
[----:B------:R-:W-:Y:S01]  /*01b0*/  LOP3.LUT R8, R5, R7, RZ, 0xc0, !PT ;  /* 0x0000000705087212 */ /* 0x000fe200078ec0ff */
[----:B-----5:R-:W1:Y:S03]  /*01c0*/  SHFL.BFLY PT, R9, R4, R7, 0x1f ;  /* 0x0c001f0704097589 */ /* 0x020e6600000e0000 */
[----:B------:R-:W-:-:S04]  /*01d0*/  ISETP.EQ.U32.XOR P0, PT, R8, RZ, P1 ;  /* 0x000000ff0800720c */ /* 0x000fc80000f02870 */
[----:B-1----:R-:W-:-:S04]  /*01e0*/  FSETP.LT.XOR P0, PT, R4, R9, P0 ;  /* 0x000000090400720b */ /* 0x002fc80000701800 */
[----:B------:R-:W-:Y:S01]  /*01f0*/  FSEL R4, R9, R4, P0 ;  /* 0x0000000409047208 */ /* 0x000fe20000000000 */
[----:B------:R-:W-:Y:S08]  /*0200*/  BRA.U UP0, `(.L_x_0) ;  /* 0xfffffffd00dc7547 */ /* 0x000ff0000b83ffff */
[----:B------:R-:W-:Y:S05]  /*0210*/  BRA.U !UP1, `(.L_x_1) ;  /* 0xfffffffd09b87547 */ /* 0x000fea000b83ffff */
[----:B------:R-:W1:Y:S01]  /*0220*/  S2UR UR5, SR_CgaCtaId ;  /* 0x00000000000579c3 */ /* 0x000e620000008800 */
[----:B------:R-:W-:Y:S01]  /*0230*/  UMOV UR4, 0x400 ;  /* 0x0000040000047882 */ /* 0x000fe20000000000 */
[----:B------:R-:W-:Y:S01]  /*0240*/  ISETP.GT.U32.AND P1, PT, R0, 0xf, PT ;  /* 0x0000000f0000780c */ /* 0x000fe20003f24070 */
[----:B-1----:R-:W-:-:S06]  /*0250*/  ULEA UR4, UR5, UR4, 0x18 ;  /* 0x0000000405047291 */ /* 0x002fcc000f8ec0ff */
[----:B------:R-:W-:Y:S01]  /*0260*/  LEA R7, R6, UR4, 0x2 ;  /* 0x0000000406077c11 */ /* 0x000fe2000f8e10ff */
[----:B------:R-:W-:-:S04]  /*0270*/  UMOV UR4, URZ ;  /* 0x000000ff00047c82 */ /* 0x000fc80008000000 */
[----:B------:R1:W-:Y:S02]  /*0280*/  STS [R7], R4 ;  /* 0x0000000407007388 */ /* 0x0003e40000000800 */
.L_x_6:
[----:B------:R-:W2:Y:S01]  /*0290*/  S2UR UR6, SR_CgaCtaId ;  /* 0x00000000000679c3 */ /* 0x000ea20000008800 */
[----:B------:R-:W-:Y:S01]  /*02a0*/  UMOV UR5, 0x400 ;  /* 0x0000040000057882 */ /* 0x000fe20000000000 */
[----:B------:R-:W-:Y:S02]  /*02b0*/  UMOV UR7, 0x2 ;  /* 0x0000000200077882 */ /* 0x000fe40000000000 */
[----:B------:R-:W-:Y:S02]  /*02c0*/  USHF.L.U32 UR7, UR7, UR4, URZ ;  /* 0x0000000407077299 */ /* 0x000fe400080006ff */
[----:B--2---:R-:W-:-:S03]  /*02d0*/  ULEA UR8, UR6, UR5, 0x18 ;  /* 0x0000000506087291 */ /* 0x004fc6000f8ec0ff */
[----:B-1----:R-:W-:-:S09]  /*02e0*/  UMOV UR6, UR4 ;  /* 0x0000000400067c82 */ /* 0x002fd20008000000 */
.L_x_4:
[----:B------:R-:W-:Y:S01]  /*02f0*/  IMAD.MOV.U32 R11, RZ, RZ, 0x1 ;  /* 0x00000001ff0b7424 */ /* 0x000fe200078e00ff */
[----:B------:R-:W-:Y:S04]  /*0300*/  BAR.SYNC.DEFER_BLOCKING 0x0 ;  /* 0x0000000000007b1d */ /* 0x000fe80000010000 */
[----:B-1----:R-:W-:Y:S02]  /*0310*/  SHF.L.U32 R7, R11, UR6, RZ ;  /* 0x000000060b077c19 */ /* 0x002fe400080006ff */
[----:B------:R-:W-:Y:S01]  /*0320*/  UMOV UR5, 0x80 ;  /* 0x0000008000057882 */ /* 0x000fe20000000000 */
[----:B------:R-:W-:Y:S01]  /*0330*/  BSSY.RECONVERGENT B0, `(.L_x_2) ;  /* 0x0000015000007945 */ /* 0x000fe20003800200 */
[C-C-:B------:R-:W-:Y:S01]  /*0340*/  LOP3.LUT P0, RZ, R0.reuse, RZ, R7.reuse, 0xa0, !PT ;  /* 0x000000ff00ff7212 */ /* 0x140fe2000780a007 */
[----:B------:R-:W-:Y:S01]  /*0350*/  USHF.L.U32 UR5, UR5, UR6, URZ ;  /* 0x0000000605057299 */ /* 0x000fe200080006ff */
[----:B------:R-:W-:-:S11]  /*0360*/  LOP3.LUT R6, R0, RZ, R7, 0x50, !PT ;  /* 0x000000ff00067212 */ /* 0x000fd600078e5007 */
[----:B------:R-:W-:-:S04]  /*0370*/  @P0 LOP3.LUT R6, R6, 0x10, RZ, 0xfc, !PT ;  /* 0x0000001006060812 */ /* 0x000fc800078efcff */
[C---:B------:R-:W-:Y:S01]  /*0380*/  LOP3.LUT P0, RZ, R6.reuse, UR7, RZ, 0xc0, !PT ;  /* 0x0000000706ff7c12 */ /* 0x040fe2000f80c0ff */
[----:B------:R-:W-:-:S04]  /*0390*/  IMAD R7, R6, 0x20, R5 ;  /* 0x0000002006077824 */ /* 0x000fc800078e0205 */
[----:B------:R-:W-:-:S05]  /*03a0*/  IMAD.SHL.U32 R7, R7, 0x4, RZ ;  /* 0x0000000407077824 */ /* 0x000fca00078e00ff */
[----:B------:R-:W-:Y:S01]  /*03b0*/  LOP3.LUT R8, R7, UR5, RZ, 0x3c, !PT ;  /* 0x0000000507087c12 */ /* 0x000fe2000f8e3cff */
[----:B------:R-:W-:Y:S01]  /*03c0*/  @!P1 LDS R4, [R7+UR8] ;  /* 0x0000000807049984 */ /* 0x000fe20008000800 */
[----:B------:R-:W-:Y:S01]  /*03d0*/  UMOV UR5, UR6 ;  /* 0x0000000600057c82 */ /* 0x000fe20008000000 */
[----:B------:R-:W-:Y:S02]  /*03e0*/  UIADD3 UR6, UPT, UPT, UR6, -0x1, URZ ;  /* 0xffffffff06067890 */ /* 0x000fe4000fffe0ff */
[----:B------:R-:W1:Y:S01]  /*03f0*/  @!P1 LDS R9, [R8+UR8] ;  /* 0x0000000808099984 */ /* 0x000e620008000800 */
[----:B------:R-:W-:Y:S01]  /*0400*/  UISETP.NE.U32.AND UP0, UPT, UR5, URZ, UPT ;  /* 0x000000ff0500728c */ /* 0x000fe2000bf05070 */
[----:B-1----:R-:W-:-:S04]  /*0410*/  FSETP.GT.XOR P0, PT, R4, R9, P0 ;  /* 0x000000090400720b */ /* 0x002fc80000704800 */
[----:B------:R-:W-:Y:S02]  /*0420*/  FSEL R10, R4, R10, P0 ;  /* 0x0000000a040a7208 */ /* 0x000fe40000000000 */
[----:B------:R-:W-:Y:S02]  /*0430*/  FSEL R4, R9, R4, P0 ;  /* 0x0000000409047208 */ /* 0x000fe40000000000 */
[----:B------:R-:W-:Y:S01]  /*0440*/  FSEL R9, R10, R9, P0 ;  /* 0x000000090a097208 */ /* 0x000fe20000000000 */
[----:B------:R-:W-:Y:S06]  /*0450*/  @P1 BRA `(.L_x_3) ;  /* 0x0000000000081947 */ /* 0x000fec0003800000 */
[----:B------:R1:W-:Y:S04]  /*0460*/  STS [R7+UR8], R4 ;  /* 0x0000000407007988 */ /* 0x0003e80008000808 */
[----:B------:R1:W-:Y:S02]  /*0470*/  STS [R8+UR8], R9 ;  /* 0x0000000908007988 */ /* 0x0003e40008000808 */
.L_x_3:
[----:B------:R-:W-:Y:S05]  /*0480*/  BSYNC.RECONVERGENT B0 ;  /* 0x0000000000007941 */ /* 0x000fea0003800200 */
.L_x_2:
[----:B------:R-:W-:Y:S05]  /*0490*/  BRA.U UP0, `(.L_x_4) ;  /* 0xfffffffd00947547 */ /* 0x000fea000b83ffff */
[----:B------:R-:W2:Y:S08]  /*04a0*/  S2UR UR6, SR_CgaCtaId ;  /* 0x00000000000679c3 */ /* 0x000eb00000008800 */
[----:B------:R-:W-:Y:S01]  /*04b0*/  BAR.SYNC.DEFER_BLOCKING 0x0 ;  /* 0x0000000000007b1d */ /* 0x000fe20000010000 */
[----:B-1----:R-:W-:Y:S02]  /*04c0*/  IMAD R4, R0, 0x20, R5 ;  /* 0x0000002000047824 */ /* 0x002fe400078e0205 */
[----:B------:R-:W-:-:S03]  /*04d0*/  IMAD.MOV.U32 R8, RZ, RZ, 0x4 ;  /* 0x00000004ff087424 */ /* 0x000fc600078e00ff */
[----:B------:R-:W-:Y:S02]  /*04e0*/  UMOV UR5, 0x400 ;  /* 0x0000040000057882 */ /* 0x000fe40000000000 */
[----:B--2---:R-:W-:-:S06]  /*04f0*/  ULEA UR5, UR6, UR5, 0x18 ;  /* 0x0000000506057291 */ /* 0x004fcc000f8ec0ff */
[----:B------:R-:W-:Y:S01]  /*0500*/  LEA R13, R4, UR5, 0x2 ;  /* 0x00000005040d7c11 */ /* 0x000fe2000f8e10ff */
[----:B------:R-:W-:Y:S02]  /*0510*/  UMOV UR5, 0x2 ;  /* 0x0000000200057882 */ /* 0x000fe40000000000 */
[----:B------:R-:W-:Y:S02]  /*0520*/  USHF.L.U32 UR5, UR5, UR4, URZ ;  /* 0x0000000405057299 */ /* 0x000fe400080006ff */
[----:B------:R1:W2:Y:S04]  /*0530*/  LDS R4, [R13] ;  /* 0x000000000d047984 */ /* 0x0002a80000000800 */
[----:B------:R-:W-:-:S13]  /*0540*/  LOP3.LUT P2, RZ, R0, UR5, RZ, 0xc0, !PT ;  /* 0x0000000500ff7c12 */ /* 0x000fda000f84c0ff */
.L_x_5:
[----:B------:R-:W-:Y:S02]  /*0550*/  SHF.L.U32 R6, R11, R8, RZ ;  /* 0x000000080b067219 */ /* 0x000fe400000006ff */
[C---:B------:R-:W-:Y:S01]  /*0560*/  ISETP.NE.U32.AND P3, PT, R8.reuse, RZ, PT ;  /* 0x000000ff0800720c */ /* 0x040fe20003f65070 */
[----:B------:R-:W-:Y:S01]  /*0570*/  VIADD R8, R8, 0xffffffff ;  /* 0xffffffff08087836 */ /* 0x000fe20000000000 */
[----:B------:R-:W-:Y:S01]  /*0580*/  LOP3.LUT R7, R5, R6, RZ, 0xc0, !PT ;  /* 0x0000000605077212 */ /* 0x000fe200078ec0ff */
[----:B--2---:R-:W2:Y:S03]  /*0590*/  SHFL.BFLY PT, R9, R4, R6, 0x1f ;  /* 0x0c001f0604097589 */ /* 0x004ea600000e0000 */
[----:B------:R-:W-:-:S04]  /*05a0*/  ISETP.EQ.U32.XOR P0, PT, R7, RZ, P2 ;  /* 0x000000ff0700720c */ /* 0x000fc80001702870 */
[----:B--2---:R-:W-:-:S04]  /*05b0*/  FSETP.LT.XOR P0, PT, R4, R9, P0 ;  /* 0x000000090400720b */ /* 0x004fc80000701800 */
[----:B------:R-:W-:Y:S01]  /*05c0*/  FSEL R4, R9, R4, P0 ;  /* 0x0000000409047208 */ /* 0x000fe20000000000 */
[----:B------:R-:W-:Y:S08]  /*05d0*/  @P3 BRA `(.L_x_5) ;  /* 0xfffffffc00dc3947 */ /* 0x000ff0000383ffff */
[----:B------:R2:W-:Y:S01]  /*05e0*/  STS [R13], R4 ;  /* 0x000000040d007388 */ /* 0x0005e20000000800 */
[----:B------:R-:W-:-:S04]  /*05f0*/  UIADD3 UR4, UPT, UPT, UR4, 0x1, URZ ;  /* 0x0000000104047890 */ /* 0x000fc8000fffe0ff */
[----:B------:R-:W-:-:S09]  /*0600*/  UISETP.GE.U32.AND UP0, UPT, UR4, 0x5, UPT ;  /* 0x000000050400788c */ /* 0x000fd2000bf06070 */
[----:B--2---:R-:W-:Y:S05]  /*0610*/  BRA.U !UP0, `(.L_x_6) ;  /* 0xfffffffd081c7547 */ /* 0x004fea000b83ffff */
[----:B------:R-:W-:Y:S06]  /*0620*/  BAR.SYNC.DEFER_BLOCKING 0x0 ;  /* 0x0000000000007b1d */ /* 0x000fec0000010000 */
[----:B------:R-:W2:Y:S04]  /*0630*/  LDS R5, [R13] ;  /* 0x000000000d057984 */ /* 0x000ea80000000800 */
[----:B--2---:R-:W-:Y:S01]  /*0640*/  STG.E desc[UR10][R2.64], R5 ;  /* 0x0000000502007986 */ /* 0x004fe2000c10190a */
[----:B------:R-:W-:Y:S05]  /*0650*/  EXIT ;  /* 0x000000000000794d */ /* 0x000fea0003800000 */
.L_x_7:
[----:B------:R-:W-:-:S00]  /*0660*/  BRA `(.L_x_7) ;  /* 0xfffffffc00fc7947 */ /* 0x000fc0000383ffff */
[----:B------:R-:W-:-:S00]  /*0670*/  NOP ;  /* 0x0000000000007918 */ /* 0x000fc00000000000 */
        /* <DEDUP_REMOVED lines=8> */
.L_x_8:


//--------------------- .nv.shared.sortBitonicBlock --------------------------
	.section	.nv.shared.sortBitonicBlock,"aw",@nobits
	.sectionflags	@""
	.align	4
.nv.shared.sortBitonicBlock:
	.zero		5120


//--------------------- .nv.shared.reserved.0     --------------------------
	.section	.nv.shared.reserved.0,"aw",@nobits
	.weak		__nv_reservedSMEM_offset_0_alias
	.size		__nv_reservedSMEM_offset_0_alias, 0, 64
	.other		__nv_reservedSMEM_offset_0_alias,@"STO_CUDA_RESERVED_SHARED STV_DEFAULT"
__nv_reservedSMEM_offset_0_alias:
	.zero		0
	.zero		64


//--------------------- .nv.constant0.sortBitonicBlock --------------------------
	.section	.nv.constant0.sortBitonicBlock,"a",@progbits
	.sectionflags	@""
	.align	4
.nv.constant0.sortBitonicBlock:
	.zero		904


//--------------------- SYMBOLS --------------------------

	.type		.nv.reservedSmem.offset0,@object
	.size		.nv.reservedSmem.offset0,0x4
	.type		.nv.reservedSmem.cap,@object
	.size		.nv.reservedSmem.cap,0x4
